//
// Generated by NVIDIA NVVM Compiler
//
// Compiler Build ID: CL-36424714
// Cuda compilation tools, release 13.0, V13.0.88
// Based on NVVM 20.0.0
//

.version 9.0
.target sm_100
.address_size 64

	// .globl	_Z11dot_productPiS_S_

.visible .entry _Z11dot_productPiS_S_(
	.param .u64 .ptr .align 1 _Z11dot_productPiS_S__param_0,
	.param .u64 .ptr .align 1 _Z11dot_productPiS_S__param_1,
	.param .u64 .ptr .align 1 _Z11dot_productPiS_S__param_2
)
{
	.reg .pred 	%p<2>;
	.reg .b32 	%r<8>;
	.reg .b64 	%rd<11>;

	ld.param.u64 	%rd1, [_Z11dot_productPiS_S__param_0];
	ld.param.u64 	%rd2, [_Z11dot_productPiS_S__param_1];
	ld.param.u64 	%rd3, [_Z11dot_productPiS_S__param_2];
	mov.u32 	%r2, %ctaid.x;
	mov.u32 	%r3, %ntid.x;
	mov.u32 	%r4, %tid.x;
	mad.lo.s32 	%r1, %r2, %r3, %r4;
	setp.gt.s32 	%p1, %r1, 24;
	@%p1 bra 	$L__BB0_2;
	cvta.to.global.u64 	%rd4, %rd1;
	cvta.to.global.u64 	%rd5, %rd2;
	cvta.to.global.u64 	%rd6, %rd3;
	mul.wide.s32 	%rd7, %r1, 4;
	add.s64 	%rd8, %rd4, %rd7;
	ld.global.u32 	%r5, [%rd8];
	add.s64 	%rd9, %rd5, %rd7;
	ld.global.u32 	%r6, [%rd9];
	mul.lo.s32 	%r7, %r6, %r5;
	add.s64 	%rd10, %rd6, %rd7;
	st.global.u32 	[%rd10], %r7;
$L__BB0_2:
	ret;

}
	// .globl	_Z6reducePi
.visible .entry _Z6reducePi(
	.param .u64 .ptr .align 1 _Z6reducePi_param_0
)
{
	.reg .pred 	%p<11>;
	.reg .b32 	%r<52>;
	.reg .b64 	%rd<15>;

	ld.param.u64 	%rd3, [_Z6reducePi_param_0];
	cvta.to.global.u64 	%rd1, %rd3;
	mov.u32 	%r7, %ctaid.x;
	mov.u32 	%r8, %ntid.x;
	mov.u32 	%r9, %tid.x;
	mad.lo.s32 	%r1, %r7, %r8, %r9;
	setp.gt.s32 	%p1, %r1, 24;
	@%p1 bra 	$L__BB1_16;
	mul.wide.s32 	%rd4, %r1, 4;
	add.s64 	%rd2, %rd1, %rd4;
	shr.u32 	%r10, %r1, 31;
	add.s32 	%r11, %r1, %r10;
	and.b32  	%r12, %r11, -2;
	sub.s32 	%r2, %r1, %r12;
	setp.eq.s32 	%p2, %r2, 0;
	@%p2 bra 	$L__BB1_3;
	ld.global.u32 	%r13, [%rd2];
	sub.s32 	%r14, %r1, %r2;
	mul.wide.s32 	%rd5, %r14, 4;
	add.s64 	%rd6, %rd1, %rd5;
	ld.global.u32 	%r15, [%rd6];
	add.s32 	%r16, %r15, %r13;
	st.global.u32 	[%rd6], %r16;
$L__BB1_3:
	bar.sync 	0;
	and.b32  	%r17, %r1, 1;
	setp.eq.b32 	%p3, %r17, 1;
	@%p3 bra 	$L__BB1_16;
	shr.s32 	%r18, %r1, 31;
	shr.u32 	%r19, %r18, 30;
	add.s32 	%r20, %r1, %r19;
	and.b32  	%r21, %r20, -4;
	sub.s32 	%r3, %r1, %r21;
	setp.eq.s32 	%p4, %r3, 0;
	@%p4 bra 	$L__BB1_6;
	ld.global.u32 	%r22, [%rd2];
	sub.s32 	%r23, %r1, %r3;
	mul.wide.s32 	%rd7, %r23, 4;
	add.s64 	%rd8, %rd1, %rd7;
	ld.global.u32 	%r24, [%rd8];
	add.s32 	%r25, %r24, %r22;
	st.global.u32 	[%rd8], %r25;
$L__BB1_6:
	bar.sync 	0;
	and.b32  	%r26, %r1, 2;
	setp.ne.s32 	%p5, %r26, 0;
	@%p5 bra 	$L__BB1_16;
	shr.u32 	%r28, %r18, 29;
	add.s32 	%r29, %r1, %r28;
	and.b32  	%r30, %r29, -8;
	sub.s32 	%r4, %r1, %r30;
	setp.eq.s32 	%p6, %r4, 0;
	@%p6 bra 	$L__BB1_9;
	ld.global.u32 	%r31, [%rd2];
	sub.s32 	%r32, %r1, %r4;
	mul.wide.s32 	%rd9, %r32, 4;
	add.s64 	%rd10, %rd1, %rd9;
	ld.global.u32 	%r33, [%rd10];
	add.s32 	%r34, %r33, %r31;
	st.global.u32 	[%rd10], %r34;
$L__BB1_9:
	bar.sync 	0;
	and.b32  	%r35, %r1, 4;
	setp.ne.s32 	%p7, %r35, 0;
	@%p7 bra 	$L__BB1_16;
	shr.u32 	%r37, %r18, 28;
	add.s32 	%r38, %r1, %r37;
	and.b32  	%r39, %r38, -16;
	sub.s32 	%r5, %r1, %r39;
	setp.eq.s32 	%p8, %r5, 0;
	@%p8 bra 	$L__BB1_12;
	ld.global.u32 	%r40, [%rd2];
	sub.s32 	%r41, %r1, %r5;
	mul.wide.s32 	%rd11, %r41, 4;
	add.s64 	%rd12, %rd1, %rd11;
	ld.global.u32 	%r42, [%rd12];
	add.s32 	%r43, %r42, %r40;
	st.global.u32 	[%rd12], %r43;
$L__BB1_12:
	bar.sync 	0;
	and.b32  	%r44, %r1, 8;
	setp.ne.s32 	%p9, %r44, 0;
	@%p9 bra 	$L__BB1_16;
	shr.u32 	%r46, %r18, 27;
	add.s32 	%r47, %r1, %r46;
	and.b32  	%r6, %r47, -32;
	sub.s32 	%r48, %r1, %r6;
	setp.eq.s32 	%p10, %r48, 0;
	@%p10 bra 	$L__BB1_15;
	ld.global.u32 	%r49, [%rd2];
	mul.wide.s32 	%rd13, %r6, 4;
	add.s64 	%rd14, %rd1, %rd13;
	ld.global.u32 	%r50, [%rd14];
	add.s32 	%r51, %r50, %r49;
	st.global.u32 	[%rd14], %r51;
$L__BB1_15:
	bar.sync 	0;
$L__BB1_16:
	ret;

}


// ===== COMPILED SASS (sm_100) =====

	.target	sm_100

	.elftype	@"ET_EXEC"


//--------------------- .note.nv.tkinfo           --------------------------
	.section	.note.nv.tkinfo,"",@"SHT_NOTE"
	.sectionflags	@"SHF_NOTE_NV_TKINFO"
	.tkinfo
        /*0018*/ 	.word	0x00000002
        /*0030*/ 	.string	""
        /*0030*/ 	.string	"ptxas"
        /*0030*/ 	.string	"Cuda compilation tools, release 13.0, V13.0.88"
        /*0030*/ 	.string	"Build cuda_13.0.r13.0/compiler.36424714_0"
        /*0030*/ 	.string	"-arch sm_100 -m 64 "



//--------------------- .note.nv.cuinfo           --------------------------
	.section	.note.nv.cuinfo,"",@"SHT_NOTE"
	.sectionflags	@"SHF_NOTE_NV_CUINFO"
        /*0018*/ 	.short	0x0002
        /*001a*/ 	.short	0x0064
        /*001c*/ 	.short	0x0082
	.zero		2


//--------------------- .nv.info                  --------------------------
	.section	.nv.info,"",@"SHT_CUDA_INFO"
	.align	4


	//----- nvinfo : EIATTR_REGCOUNT
	.align		4
        /*0000*/ 	.byte	0x04, 0x2f
        /*0002*/ 	.short	(.L_1 - .L_0)
	.align		4
.L_0:
        /*0004*/ 	.word	index@(_Z11dot_productPiS_S_)
        /*0008*/ 	.word	0x0000000c


	//----- nvinfo : EIATTR_FRAME_SIZE
	.align		4
.L_1:
        /*000c*/ 	.byte	0x04, 0x11
        /*000e*/ 	.short	(.L_3 - .L_2)
	.align		4
.L_2:
        /*0010*/ 	.word	index@(_Z11dot_productPiS_S_)
        /*0014*/ 	.word	0x00000000


	//----- nvinfo : EIATTR_REGCOUNT
	.align		4
.L_3:
        /*0018*/ 	.byte	0x04, 0x2f
        /*001a*/ 	.short	(.L_5 - .L_4)
	.align		4
.L_4:
        /*001c*/ 	.word	index@(_Z6reducePi)
        /*0020*/ 	.word	0x0000000e


	//----- nvinfo : EIATTR_FRAME_SIZE
	.align		4
.L_5:
        /*0024*/ 	.byte	0x04, 0x11
        /*0026*/ 	.short	(.L_7 - .L_6)
	.align		4
.L_6:
        /*0028*/ 	.word	index@(_Z6reducePi)
        /*002c*/ 	.word	0x00000000


	//----- nvinfo : EIATTR_MIN_STACK_SIZE
	.align		4
.L_7:
        /*0030*/ 	.byte	0x04, 0x12
        /*0032*/ 	.short	(.L_9 - .L_8)
	.align		4
.L_8:
        /*0034*/ 	.word	index@(_Z6reducePi)
        /*0038*/ 	.word	0x00000000


	//----- nvinfo : EIATTR_MIN_STACK_SIZE
	.align		4
.L_9:
        /*003c*/ 	.byte	0x04, 0x12
        /*003e*/ 	.short	(.L_11 - .L_10)
	.align		4
.L_10:
        /*0040*/ 	.word	index@(_Z11dot_productPiS_S_)
        /*0044*/ 	.word	0x00000000
.L_11:


//--------------------- .nv.compat                --------------------------
	.section	.nv.compat,"",@"SHT_CUDA_COMPAT_INFO"
	.align	4
        /*0000*/ 	.byte	0x02, 0x09, 0x00, 0x00, 0x02, 0x02, 0x01, 0x00, 0x02, 0x05, 0x05, 0x00, 0x03, 0x07, 0x01, 0x01
        /*0010*/ 	.byte	0x02, 0x03, 0x00, 0x00, 0x02, 0x06, 0x01, 0x00, 0x04, 0x0b, 0x08, 0x00, 0x09, 0x00, 0x00, 0x00
        /*0020*/ 	.byte	0x00, 0x00, 0x00, 0x00


//--------------------- .nv.info._Z6reducePi      --------------------------
	.section	.nv.info._Z6reducePi,"",@"SHT_CUDA_INFO"
	.sectionflags	@""
	.align	4


	//----- nvinfo : EIATTR_CUDA_API_VERSION
	.align		4
        /*0000*/ 	.byte	0x04, 0x37
        /*0002*/ 	.short	(.L_13 - .L_12)
.L_12:
        /*0004*/ 	.word	0x00000082


	//----- nvinfo : EIATTR_KPARAM_INFO
	.align		4
.L_13:
        /*0008*/ 	.byte	0x04, 0x17
        /*000a*/ 	.short	(.L_15 - .L_14)
.L_14:
        /*000c*/ 	.word	0x00000000
        /*0010*/ 	.short	0x0000
        /*0012*/ 	.short	0x0000
        /*0014*/ 	.byte	0x00, 0xf5, 0x21, 0x00


	//----- nvinfo : EIATTR_SPARSE_MMA_MASK
	.align		4
.L_15:
        /*0018*/ 	.byte	0x03, 0x50
        /*001a*/ 	.short	0x0000


	//----- nvinfo : EIATTR_MAXREG_COUNT
	.align		4
        /*001c*/ 	.byte	0x03, 0x1b
        /*001e*/ 	.short	0x00ff


	//----- nvinfo : EIATTR_NUM_BARRIERS
	.align		4
        /*0020*/ 	.byte	0x02, 0x4c
        /*0022*/ 	.byte	0x01
	.zero		1


	//----- nvinfo : EIATTR_MERCURY_ISA_VERSION
	.align		4
        /*0024*/ 	.byte	0x03, 0x5f
        /*0026*/ 	.short	0x0101


	//----- nvinfo : EIATTR_VRC_CTA_INIT_COUNT
	.align		4
        /*0028*/ 	.byte	0x02, 0x4a
	.zero		1
	.zero		1


	//----- nvinfo : EIATTR_EXIT_INSTR_OFFSETS
	.align		4
        /*002c*/ 	.byte	0x04, 0x1c
        /*002e*/ 	.short	(.L_17 - .L_16)


	//   ....[0]....
.L_16:
        /*0030*/ 	.word	0x00000060


	//   ....[1]....
        /*0034*/ 	.word	0x00000190


	//   ....[2]....
        /*0038*/ 	.word	0x00000290


	//   ....[3]....
        /*003c*/ 	.word	0x00000380


	//   ....[4]....
        /*0040*/ 	.word	0x00000470


	//   ....[5]....
        /*0044*/ 	.word	0x00000550


	//----- nvinfo : EIATTR_CRS_STACK_SIZE
	.align		4
.L_17:
        /*0048*/ 	.byte	0x04, 0x1e
        /*004a*/ 	.short	(.L_19 - .L_18)
.L_18:
        /*004c*/ 	.word	0x00000000


	//----- nvinfo : EIATTR_CBANK_PARAM_SIZE
	.align		4
.L_19:
        /*0050*/ 	.byte	0x03, 0x19
        /*0052*/ 	.short	0x0008


	//----- nvinfo : EIATTR_PARAM_CBANK
	.align		4
        /*0054*/ 	.byte	0x04, 0x0a
        /*0056*/ 	.short	(.L_21 - .L_20)
	.align		4
.L_20:
        /*0058*/ 	.word	index@(.nv.constant0._Z6reducePi)
        /*005c*/ 	.short	0x0380
        /*005e*/ 	.short	0x0008


	//----- nvinfo : EIATTR_SW_WAR
	.align		4
.L_21:
        /*0060*/ 	.byte	0x04, 0x36
        /*0062*/ 	.short	(.L_23 - .L_22)
.L_22:
        /*0064*/ 	.word	0x00000008
.L_23:


//--------------------- .nv.info._Z11dot_productPiS_S_ --------------------------
	.section	.nv.info._Z11dot_productPiS_S_,"",@"SHT_CUDA_INFO"
	.sectionflags	@""
	.align	4


	//----- nvinfo : EIATTR_CUDA_API_VERSION
	.align		4
        /*0000*/ 	.byte	0x04, 0x37
        /*0002*/ 	.short	(.L_25 - .L_24)
.L_24:
        /*0004*/ 	.word	0x00000082


	//----- nvinfo : EIATTR_KPARAM_INFO
	.align		4
.L_25:
        /*0008*/ 	.byte	0x04, 0x17
        /*000a*/ 	.short	(.L_27 - .L_26)
.L_26:
        /*000c*/ 	.word	0x00000000
        /*0010*/ 	.short	0x0002
        /*0012*/ 	.short	0x0010
        /*0014*/ 	.byte	0x00, 0xf5, 0x21, 0x00


	//----- nvinfo : EIATTR_KPARAM_INFO
	.align		4
.L_27:
        /*0018*/ 	.byte	0x04, 0x17
        /*001a*/ 	.short	(.L_29 - .L_28)
.L_28:
        /*001c*/ 	.word	0x00000000
        /*0020*/ 	.short	0x0001
        /*0022*/ 	.short	0x0008
        /*0024*/ 	.byte	0x00, 0xf5, 0x21, 0x00


	//----- nvinfo : EIATTR_KPARAM_INFO
	.align		4
.L_29:
        /*0028*/ 	.byte	0x04, 0x17
        /*002a*/ 	.short	(.L_31 - .L_30)
.L_30:
        /*002c*/ 	.word	0x00000000
        /*0030*/ 	.short	0x0000
        /*0032*/ 	.short	0x0000
        /*0034*/ 	.byte	0x00, 0xf5, 0x21, 0x00


	//----- nvinfo : EIATTR_SPARSE_MMA_MASK
	.align		4
.L_31:
        /*0038*/ 	.byte	0x03, 0x50
        /*003a*/ 	.short	0x0000


	//----- nvinfo : EIATTR_MAXREG_COUNT
	.align		4
        /*003c*/ 	.byte	0x03, 0x1b
        /*003e*/ 	.short	0x00ff


	//----- nvinfo : EIATTR_MERCURY_ISA_VERSION
	.align		4
        /*0040*/ 	.byte	0x03, 0x5f
        /*0042*/ 	.short	0x0101


	//----- nvinfo : EIATTR_VRC_CTA_INIT_COUNT
	.align		4
        /*0044*/ 	.byte	0x02, 0x4a
	.zero		1
	.zero		1


	//----- nvinfo : EIATTR_EXIT_INSTR_OFFSETS
	.align		4
        /*0048*/ 	.byte	0x04, 0x1c
        /*004a*/ 	.short	(.L_33 - .L_32)


	//   ....[0]....
.L_32:
        /*004c*/ 	.word	0x00000060


	//   ....[1]....
        /*0050*/ 	.word	0x00000120


	//----- nvinfo : EIATTR_CBANK_PARAM_SIZE
	.align		4
.L_33:
        /*0054*/ 	.byte	0x03, 0x19
        /*0056*/ 	.short	0x0018


	//----- nvinfo : EIATTR_PARAM_CBANK
	.align		4
        /*0058*/ 	.byte	0x04, 0x0a
        /*005a*/ 	.short	(.L_35 - .L_34)
	.align		4
.L_34:
        /*005c*/ 	.word	index@(.nv.constant0._Z11dot_productPiS_S_)
        /*0060*/ 	.short	0x0380
        /*0062*/ 	.short	0x0018


	//----- nvinfo : EIATTR_SW_WAR
	.align		4
.L_35:
        /*0064*/ 	.byte	0x04, 0x36
        /*0066*/ 	.short	(.L_37 - .L_36)
.L_36:
        /*0068*/ 	.word	0x00000008
.L_37:


//--------------------- .nv.callgraph             --------------------------
	.section	.nv.callgraph,"",@"SHT_CUDA_CALLGRAPH"
	.align	4
	.sectionentsize	8
	.align		4
        /*0000*/ 	.word	0x00000000
	.align		4
        /*0004*/ 	.word	0xffffffff
	.align		4
        /*0008*/ 	.word	0x00000000
	.align		4
        /*000c*/ 	.word	0xfffffffe
	.align		4
        /*0010*/ 	.word	0x00000000
	.align		4
        /*0014*/ 	.word	0xfffffffd
	.align		4
        /*0018*/ 	.word	0x00000000
	.align		4
        /*001c*/ 	.word	0xfffffffc


//--------------------- .text._Z6reducePi         --------------------------
	.section	.text._Z6reducePi,"ax",@progbits
	.align	128
        .global         _Z6reducePi
        .type           _Z6reducePi,@function
        .size           _Z6reducePi,(.L_x_12 - _Z6reducePi)
        .other          _Z6reducePi,@"STO_CUDA_ENTRY STV_DEFAULT"
_Z6reducePi:
.text._Z6reducePi:
[----:B------:R-:W-:Y:S01]  /*0000*/  LDC R1, c[0x0][0x37c] ;  /* 0x0000df00ff017b82 */ /* 0x000fe20000000800 */
[----:B------:R-:W0:Y:S07]  /*0010*/  S2R R0, SR_TID.X ;  /* 0x0000000000007919 */ /* 0x000e2e0000002100 */
[----:B------:R-:W0:Y:S08]  /*0020*/  S2UR UR4, SR_CTAID.X ;  /* 0x00000000000479c3 */ /* 0x000e300000002500 */
[----:B------:R-:W0:Y:S02]  /*0030*/  LDC R7, c[0x0][0x360] ;  /* 0x0000d800ff077b82 */ /* 0x000e240000000800 */
[----:B0-----:R-:W-:-:S05]  /*0040*/  IMAD R7, R7, UR4, R0 ;  /* 0x0000000407077c24 */ /* 0x001fca000f8e0200 */
[----:B------:R-:W-:-:S13]  /*0050*/  ISETP.GT.AND P0, PT, R7, 0x18, PT ;  /* 0x000000180700780c */ /* 0x000fda0003f04270 */
[----:B------:R-:W-:Y:S05]  /*0060*/  @P0 EXIT ;  /* 0x000000000000094d */ /* 0x000fea0003800000 */
[C---:B------:R-:W-:Y:S01]  /*0070*/  LEA.HI R0, R7.reuse, R7, RZ, 0x1 ;  /* 0x0000000707007211 */ /* 0x040fe200078f08ff */
[----:B------:R-:W0:Y:S01]  /*0080*/  LDC.64 R4, c[0x0][0x380] ;  /* 0x0000e000ff047b82 */ /* 0x000e220000000a00 */
[----:B------:R-:W-:Y:S01]  /*0090*/  LOP3.LUT R3, R7, 0x1, RZ, 0xc0, !PT ;  /* 0x0000000107037812 */ /* 0x000fe200078ec0ff */
[----:B------:R-:W1:Y:S01]  /*00a0*/  LDCU.64 UR4, c[0x0][0x358] ;  /* 0x00006b00ff0477ac */ /* 0x000e620008000a00 */
[----:B------:R-:W-:Y:S01]  /*00b0*/  LOP3.LUT R0, R0, 0xfffffffe, RZ, 0xc0, !PT ;  /* 0xfffffffe00007812 */ /* 0x000fe200078ec0ff */
[----:B------:R-:W-:Y:S01]  /*00c0*/  BSSY.RECONVERGENT B0, `(.L_x_0) ;  /* 0x000000b000007945 */ /* 0x000fe20003800200 */
[----:B------:R-:W-:-:S03]  /*00d0*/  ISETP.NE.U32.AND P1, PT, R3, 0x1, PT ;  /* 0x000000010300780c */ /* 0x000fc60003f25070 */
[----:B------:R-:W-:-:S05]  /*00e0*/  IMAD.IADD R2, R7, 0x1, -R0 ;  /* 0x0000000107027824 */ /* 0x000fca00078e0a00 */
[----:B------:R-:W-:Y:S01]  /*00f0*/  ISETP.NE.AND P0, PT, R2, RZ, PT ;  /* 0x000000ff0200720c */ /* 0x000fe20003f05270 */
[----:B0-----:R-:W-:-:S12]  /*0100*/  IMAD.WIDE R2, R7, 0x4, R4 ;  /* 0x0000000407027825 */ /* 0x001fd800078e0204 */
[----:B-1----:R-:W-:Y:S05]  /*0110*/  @!P0 BRA `(.L_x_1) ;  /* 0x0000000000148947 */ /* 0x002fea0003800000 */
[----:B------:R-:W-:Y:S02]  /*0120*/  IMAD.WIDE R8, R0, 0x4, R4 ;  /* 0x0000000400087825 */ /* 0x000fe400078e0204 */
[----:B------:R-:W2:Y:S04]  /*0130*/  LDG.E R0, desc[UR4][R2.64] ;  /* 0x0000000402007981 */ /* 0x000ea8000c1e1900 */
[----:B------:R-:W2:Y:S02]  /*0140*/  LDG.E R11, desc[UR4][R8.64] ;  /* 0x00000004080b7981 */ /* 0x000ea4000c1e1900 */
[----:B--2---:R-:W-:-:S05]  /*0150*/  IMAD.IADD R11, R0, 0x1, R11 ;  /* 0x00000001000b7824 */ /* 0x004fca00078e020b */
[----:B------:R0:W-:Y:S02]  /*0160*/  STG.E desc[UR4][R8.64], R11 ;  /* 0x0000000b08007986 */ /* 0x0001e4000c101904 */
.L_x_1:
[----:B------:R-:W-:Y:S05]  /*0170*/  BSYNC.RECONVERGENT B0 ;  /* 0x0000000000007941 */ /* 0x000fea0003800200 */
.L_x_0:
[----:B------:R-:W-:Y:S06]  /*0180*/  BAR.SYNC.DEFER_BLOCKING 0x0 ;  /* 0x0000000000007b1d */ /* 0x000fec0000010000 */
[----:B------:R-:W-:Y:S05]  /*0190*/  @!P1 EXIT ;  /* 0x000000000000994d */ /* 0x000fea0003800000 */
[----:B------:R-:W-:Y:S01]  /*01a0*/  SHF.R.S32.HI R0, RZ, 0x1f, R7 ;  /* 0x0000001fff007819 */ /* 0x000fe20000011407 */
[----:B------:R-:W-:Y:S01]  /*01b0*/  BSSY.RECONVERGENT B0, `(.L_x_2) ;  /* 0x000000c000007945 */ /* 0x000fe20003800200 */
[----:B------:R-:W-:Y:S02]  /*01c0*/  LOP3.LUT P0, RZ, R7, 0x2, RZ, 0xc0, !PT ;  /* 0x0000000207ff7812 */ /* 0x000fe4000780c0ff */
[----:B------:R-:W-:-:S04]  /*01d0*/  LEA.HI R6, R0, R7, RZ, 0x2 ;  /* 0x0000000700067211 */ /* 0x000fc800078f10ff */
[----:B------:R-:W-:-:S05]  /*01e0*/  LOP3.LUT R6, R6, 0xfffffffc, RZ, 0xc0, !PT ;  /* 0xfffffffc06067812 */ /* 0x000fca00078ec0ff */
[----:B0-----:R-:W-:-:S05]  /*01f0*/  IMAD.IADD R8, R7, 0x1, -R6 ;  /* 0x0000000107087824 */ /* 0x001fca00078e0a06 */
[----:B------:R-:W-:-:S13]  /*0200*/  ISETP.NE.AND P1, PT, R8, RZ, PT ;  /* 0x000000ff0800720c */ /* 0x000fda0003f25270 */
[----:B------:R-:W-:Y:S05]  /*0210*/  @!P1 BRA `(.L_x_3) ;  /* 0x0000000000149947 */ /* 0x000fea0003800000 */
[----:B------:R-:W-:Y:S02]  /*0220*/  IMAD.WIDE R8, R6, 0x4, R4 ;  /* 0x0000000406087825 */ /* 0x000fe400078e0204 */
[----:B------:R-:W2:Y:S04]  /*0230*/  LDG.E R6, desc[UR4][R2.64] ;  /* 0x0000000402067981 */ /* 0x000ea8000c1e1900 */
[----:B------:R-:W2:Y:S02]  /*0240*/  LDG.E R11, desc[UR4][R8.64] ;  /* 0x00000004080b7981 */ /* 0x000ea4000c1e1900 */
[----:B--2---:R-:W-:-:S05]  /*0250*/  IMAD.IADD R11, R6, 0x1, R11 ;  /* 0x00000001060b7824 */ /* 0x004fca00078e020b */
[----:B------:R0:W-:Y:S02]  /*0260*/  STG.E desc[UR4][R8.64], R11 ;  /* 0x0000000b08007986 */ /* 0x0001e4000c101904 */
.L_x_3:
[----:B------:R-:W-:Y:S05]  /*0270*/  BSYNC.RECONVERGENT B0 ;  /* 0x0000000000007941 */ /* 0x000fea0003800200 */
.L_x_2:
[----:B------:R-:W-:Y:S06]  /*0280*/  BAR.SYNC.DEFER_BLOCKING 0x0 ;  /* 0x0000000000007b1d */ /* 0x000fec0000010000 */
[----:B------:R-:W-:Y:S05]  /*0290*/  @P0 EXIT ;  /* 0x000000000000094d */ /* 0x000fea0003800000 */
[----:B------:R-:W-:Y:S01]  /*02a0*/  LEA.HI R6, R0, R7, RZ, 0x3 ;  /* 0x0000000700067211 */ /* 0x000fe200078f18ff */
[----:B------:R-:W-:Y:S01]  /*02b0*/  BSSY.RECONVERGENT B0, `(.L_x_4) ;  /* 0x000000b000007945 */ /* 0x000fe20003800200 */
[----:B------:R-:W-:Y:S02]  /*02c0*/  LOP3.LUT P0, RZ, R7, 0x4, RZ, 0xc0, !PT ;  /* 0x0000000407ff7812 */ /* 0x000fe4000780c0ff */
        /* <DEDUP_REMOVED lines=9> */
.L_x_5:
[----:B------:R-:W-:Y:S05]  /*0360*/  BSYNC.RECONVERGENT B0 ;  /* 0x0000000000007941 */ /* 0x000fea0003800200 */
.L_x_4:
        /* <DEDUP_REMOVED lines=14> */
.L_x_7:
[----:B------:R-:W-:Y:S05]  /*0450*/  BSYNC.RECONVERGENT B0 ;  /* 0x0000000000007941 */ /* 0x000fea0003800200 */
.L_x_6:
[----:B------:R-:W-:Y:S06]  /*0460*/  BAR.SYNC.DEFER_BLOCKING 0x0 ;  /* 0x0000000000007b1d */ /* 0x000fec0000010000 */
[----:B------:R-:W-:Y:S05]  /*0470*/  @P0 EXIT ;  /* 0x000000000000094d */ /* 0x000fea0003800000 */
[----:B------:R-:W-:Y:S01]  /*0480*/  LEA.HI R0, R0, R7, RZ, 0x5 ;  /* 0x0000000700007211 */ /* 0x000fe200078f28ff */
[----:B------:R-:W-:Y:S03]  /*0490*/  BSSY.RECONVERGENT B0, `(.L_x_8) ;  /* 0x000000a000007945 */ /* 0x000fe60003800200 */
[----:B------:R-:W-:-:S05]  /*04a0*/  LOP3.LUT R0, R0, 0xffffffe0, RZ, 0xc0, !PT ;  /* 0xffffffe000007812 */ /* 0x000fca00078ec0ff */
[----:B------:R-:W-:-:S05]  /*04b0*/  IMAD.IADD R7, R7, 0x1, -R0 ;  /* 0x0000000107077824 */ /* 0x000fca00078e0a00 */
[----:B------:R-:W-:-:S13]  /*04c0*/  ISETP.NE.AND P0, PT, R7, RZ, PT ;  /* 0x000000ff0700720c */ /* 0x000fda0003f05270 */
[----:B------:R-:W-:Y:S05]  /*04d0*/  @!P0 BRA `(.L_x_9) ;  /* 0x0000000000148947 */ /* 0x000fea0003800000 */
[----:B------:R-:W-:Y:S01]  /*04e0*/  IMAD.WIDE R4, R0, 0x4, R4 ;  /* 0x0000000400047825 */ /* 0x000fe200078e0204 */
[----:B------:R-:W2:Y:S04]  /*04f0*/  LDG.E R2, desc[UR4][R2.64] ;  /* 0x0000000402027981 */ /* 0x000ea8000c1e1900 */
[----:B------:R-:W2:Y:S02]  /*0500*/  LDG.E R7, desc[UR4][R4.64] ;  /* 0x0000000404077981 */ /* 0x000ea4000c1e1900 */
[----:B--2---:R-:W-:-:S05]  /*0510*/  IMAD.IADD R7, R2, 0x1, R7 ;  /* 0x0000000102077824 */ /* 0x004fca00078e0207 */
[----:B------:R1:W-:Y:S02]  /*0520*/  STG.E desc[UR4][R4.64], R7 ;  /* 0x0000000704007986 */ /* 0x0003e4000c101904 */
.L_x_9:
[----:B------:R-:W-:Y:S05]  /*0530*/  BSYNC.RECONVERGENT B0 ;  /* 0x0000000000007941 */ /* 0x000fea0003800200 */
.L_x_8:
[----:B------:R-:W-:Y:S06]  /*0540*/  BAR.SYNC.DEFER_BLOCKING 0x0 ;  /* 0x0000000000007b1d */ /* 0x000fec0000010000 */
[----:B------:R-:W-:Y:S05]  /*0550*/  EXIT ;  /* 0x000000000000794d */ /* 0x000fea0003800000 */
.L_x_10:
[----:B------:R-:W-:-:S00]  /*0560*/  BRA `(.L_x_10) ;  /* 0xfffffffc00fc7947 */ /* 0x000fc0000383ffff */
[----:B------:R-:W-:-:S00]  /*0570*/  NOP ;  /* 0x0000000000007918 */ /* 0x000fc00000000000 */
        /* <DEDUP_REMOVED lines=8> */
.L_x_12:


//--------------------- .text._Z11dot_productPiS_S_ --------------------------
	.section	.text._Z11dot_productPiS_S_,"ax",@progbits
	.align	128
        .global         _Z11dot_productPiS_S_
        .type           _Z11dot_productPiS_S_,@function
        .size           _Z11dot_productPiS_S_,(.L_x_13 - _Z11dot_productPiS_S_)
        .other          _Z11dot_productPiS_S_,@"STO_CUDA_ENTRY STV_DEFAULT"
_Z11dot_productPiS_S_:
.text._Z11dot_productPiS_S_:
[----:B------:R-:W-:Y:S01]  /*0000*/  LDC R1, c[0x0][0x37c] ;  /* 0x0000df00ff017b82 */ /* 0x000fe20000000800 */
[----:B------:R-:W0:Y:S07]  /*0010*/  S2R R0, SR_TID.X ;  /* 0x0000000000007919 */ /* 0x000e2e0000002100 */
[----:B------:R-:W0:Y:S08]  /*0020*/  S2UR UR4, SR_CTAID.X ;  /* 0x00000000000479c3 */ /* 0x000e300000002500 */
[----:B------:R-:W0:Y:S02]  /*0030*/  LDC R9, c[0x0][0x360] ;  /* 0x0000d800ff097b82 */ /* 0x000e240000000800 */
[----:B0-----:R-:W-:-:S05]  /*0040*/  IMAD R9, R9, UR4, R0 ;  /* 0x0000000409097c24 */ /* 0x001fca000f8e0200 */
[----:B------:R-:W-:-:S13]  /*0050*/  ISETP.GT.AND P0, PT, R9, 0x18, PT ;  /* 0x000000180900780c */ /* 0x000fda0003f04270 */
[----:B------:R-:W-:Y:S05]  /*0060*/  @P0 EXIT ;  /* 0x000000000000094d */ /* 0x000fea0003800000 */
[----:B------:R-:W0:Y:S01]  /*0070*/  LDC.64 R2, c[0x0][0x380] ;  /* 0x0000e000ff027b82 */ /* 0x000e220000000a00 */
[----:B------:R-:W1:Y:S07]  /*0080*/  LDCU.64 UR4, c[0x0][0x358] ;  /* 0x00006b00ff0477ac */ /* 0x000e6e0008000a00 */
[----:B------:R-:W2:Y:S08]  /*0090*/  LDC.64 R4, c[0x0][0x388] ;  /* 0x0000e200ff047b82 */ /* 0x000eb00000000a00 */
[----:B------:R-:W3:Y:S01]  /*00a0*/  LDC.64 R6, c[0x0][0x390] ;  /* 0x0000e400ff067b82 */ /* 0x000ee20000000a00 */
[----:B0-----:R-:W-:-:S06]  /*00b0*/  IMAD.WIDE R2, R9, 0x4, R2 ;  /* 0x0000000409027825 */ /* 0x001fcc00078e0202 */
[----:B-1----:R-:W4:Y:S01]  /*00c0*/  LDG.E R2, desc[UR4][R2.64] ;  /* 0x0000000402027981 */ /* 0x002f22000c1e1900 */
[----:B--2---:R-:W-:-:S06]  /*00d0*/  IMAD.WIDE R4, R9, 0x4, R4 ;  /* 0x0000000409047825 */ /* 0x004fcc00078e0204 */
[----:B------:R-:W4:Y:S01]  /*00e0*/  LDG.E R5, desc[UR4][R4.64] ;  /* 0x0000000404057981 */ /* 0x000f22000c1e1900 */
[----:B---3--:R-:W-:-:S04]  /*00f0*/  IMAD.WIDE R6, R9, 0x4, R6 ;  /* 0x0000000409067825 */ /* 0x008fc800078e0206 */
[----:B----4-:R-:W-:-:S05]  /*0100*/  IMAD R9, R2, R5, RZ ;  /* 0x0000000502097224 */ /* 0x010fca00078e02ff */
[----:B------:R-:W-:Y:S01]  /*0110*/  STG.E desc[UR4][R6.64], R9 ;  /* 0x0000000906007986 */ /* 0x000fe2000c101904 */
[----:B------:R-:W-:Y:S05]  /*0120*/  EXIT ;  /* 0x000000000000794d */ /* 0x000fea0003800000 */
.L_x_11:
        /* <DEDUP_REMOVED lines=13> */
.L_x_13:


//--------------------- .nv.shared.reserved.0     --------------------------
	.section	.nv.shared.reserved.0,"aw",@nobits
	.weak		__nv_reservedSMEM_offset_0_alias
	.size		__nv_reservedSMEM_offset_0_alias, 0, 64
	.other		__nv_reservedSMEM_offset_0_alias,@"STO_CUDA_RESERVED_SHARED STV_DEFAULT"
__nv_reservedSMEM_offset_0_alias:
	.zero		0
	.zero		64


//--------------------- .nv.constant0._Z6reducePi --------------------------
	.section	.nv.constant0._Z6reducePi,"a",@progbits
	.sectionflags	@""
	.align	4
.nv.constant0._Z6reducePi:
	.zero		904


//--------------------- .nv.constant0._Z11dot_productPiS_S_ --------------------------
	.section	.nv.constant0._Z11dot_productPiS_S_,"a",@progbits
	.sectionflags	@""
	.align	4
.nv.constant0._Z11dot_productPiS_S_:
	.zero		920


//--------------------- SYMBOLS --------------------------

	.type		.nv.reservedSmem.offset0,@object
	.size		.nv.reservedSmem.offset0,0x4
